//
// Generated by NVIDIA NVVM Compiler
//
// Compiler Build ID: CL-36424714
// Cuda compilation tools, release 13.0, V13.0.88
// Based on NVVM 20.0.0
//

.version 9.0
.target sm_100
.address_size 64

	// .globl	_Z14fil_SoA_devicePdS_S_S_S_S_i

.visible .entry _Z14fil_SoA_devicePdS_S_S_S_S_i(
	.param .u64 .ptr .align 1 _Z14fil_SoA_devicePdS_S_S_S_S_i_param_0,
	.param .u64 .ptr .align 1 _Z14fil_SoA_devicePdS_S_S_S_S_i_param_1,
	.param .u64 .ptr .align 1 _Z14fil_SoA_devicePdS_S_S_S_S_i_param_2,
	.param .u64 .ptr .align 1 _Z14fil_SoA_devicePdS_S_S_S_S_i_param_3,
	.param .u64 .ptr .align 1 _Z14fil_SoA_devicePdS_S_S_S_S_i_param_4,
	.param .u64 .ptr .align 1 _Z14fil_SoA_devicePdS_S_S_S_S_i_param_5,
	.param .u32 _Z14fil_SoA_devicePdS_S_S_S_S_i_param_6
)
{
	.reg .pred 	%p<9>;
	.reg .b32 	%r<18>;
	.reg .b64 	%rd<48>;
	.reg .b64 	%fd<91>;

	ld.param.u64 	%rd7, [_Z14fil_SoA_devicePdS_S_S_S_S_i_param_0];
	ld.param.u64 	%rd8, [_Z14fil_SoA_devicePdS_S_S_S_S_i_param_1];
	ld.param.u64 	%rd9, [_Z14fil_SoA_devicePdS_S_S_S_S_i_param_2];
	ld.param.u64 	%rd10, [_Z14fil_SoA_devicePdS_S_S_S_S_i_param_3];
	ld.param.u64 	%rd11, [_Z14fil_SoA_devicePdS_S_S_S_S_i_param_4];
	ld.param.u64 	%rd12, [_Z14fil_SoA_devicePdS_S_S_S_S_i_param_5];
	ld.param.u32 	%r4, [_Z14fil_SoA_devicePdS_S_S_S_S_i_param_6];
	cvta.to.global.u64 	%rd1, %rd9;
	cvta.to.global.u64 	%rd2, %rd8;
	cvta.to.global.u64 	%rd3, %rd7;
	cvta.to.global.u64 	%rd4, %rd12;
	cvta.to.global.u64 	%rd5, %rd11;
	cvta.to.global.u64 	%rd6, %rd10;
	mov.u32 	%r5, %tid.x;
	mov.u32 	%r6, %ctaid.x;
	mov.u32 	%r7, %ntid.x;
	mad.lo.s32 	%r1, %r6, %r7, %r5;
	div.u32 	%r2, %r1, %r4;
	mul.lo.s32 	%r8, %r2, %r4;
	sub.s32 	%r3, %r1, %r8;
	max.s32 	%r9, %r2, %r3;
	setp.ge.s32 	%p1, %r9, %r4;
	@%p1 bra 	$L__BB0_4;
	setp.le.u32 	%p2, %r4, %r1;
	add.s32 	%r10, %r4, -1;
	setp.ne.s32 	%p3, %r2, %r10;
	setp.ne.s32 	%p4, %r3, 0;
	and.pred  	%p5, %p3, %p4;
	and.pred  	%p6, %p5, %p2;
	setp.ne.s32 	%p7, %r3, %r10;
	and.pred  	%p8, %p6, %p7;
	@%p8 bra 	$L__BB0_3;
	mad.lo.s32 	%r17, %r2, %r4, %r3;
	mul.wide.s32 	%rd41, %r17, 8;
	add.s64 	%rd42, %rd3, %rd41;
	ld.global.f64 	%fd88, [%rd42];
	add.s64 	%rd43, %rd6, %rd41;
	st.global.f64 	[%rd43], %fd88;
	add.s64 	%rd44, %rd2, %rd41;
	ld.global.f64 	%fd89, [%rd44];
	add.s64 	%rd45, %rd5, %rd41;
	st.global.f64 	[%rd45], %fd89;
	add.s64 	%rd46, %rd1, %rd41;
	ld.global.f64 	%fd90, [%rd46];
	add.s64 	%rd47, %rd4, %rd41;
	st.global.f64 	[%rd47], %fd90;
	bra.uni 	$L__BB0_4;
$L__BB0_3:
	add.s32 	%r12, %r8, %r3;
	mul.wide.s32 	%rd13, %r12, 8;
	add.s64 	%rd14, %rd6, %rd13;
	add.s64 	%rd15, %rd5, %rd13;
	add.s64 	%rd16, %rd4, %rd13;
	sub.s32 	%r13, %r8, %r4;
	cvt.s64.s32 	%rd17, %r13;
	cvt.s64.s32 	%rd18, %r3;
	add.s64 	%rd19, %rd18, %rd17;
	shl.b64 	%rd20, %rd19, 3;
	add.s64 	%rd21, %rd3, %rd20;
	ld.global.f64 	%fd1, [%rd21+-8];
	ld.global.f64 	%fd2, [%rd14];
	add.f64 	%fd3, %fd1, %fd2;
	st.global.f64 	[%rd14], %fd3;
	add.s64 	%rd22, %rd2, %rd20;
	ld.global.f64 	%fd4, [%rd22+-8];
	ld.global.f64 	%fd5, [%rd15];
	add.f64 	%fd6, %fd4, %fd5;
	st.global.f64 	[%rd15], %fd6;
	add.s64 	%rd23, %rd1, %rd20;
	ld.global.f64 	%fd7, [%rd23+-8];
	ld.global.f64 	%fd8, [%rd16];
	add.f64 	%fd9, %fd7, %fd8;
	st.global.f64 	[%rd16], %fd9;
	add.s32 	%r14, %r3, %r13;
	mul.wide.s32 	%rd24, %r14, 8;
	add.s64 	%rd25, %rd3, %rd24;
	ld.global.f64 	%fd10, [%rd25];
	ld.global.f64 	%fd11, [%rd14];
	add.f64 	%fd12, %fd10, %fd11;
	st.global.f64 	[%rd14], %fd12;
	add.s64 	%rd26, %rd2, %rd24;
	ld.global.f64 	%fd13, [%rd26];
	ld.global.f64 	%fd14, [%rd15];
	add.f64 	%fd15, %fd13, %fd14;
	st.global.f64 	[%rd15], %fd15;
	add.s64 	%rd27, %rd1, %rd24;
	ld.global.f64 	%fd16, [%rd27];
	ld.global.f64 	%fd17, [%rd16];
	add.f64 	%fd18, %fd16, %fd17;
	st.global.f64 	[%rd16], %fd18;
	ld.global.f64 	%fd19, [%rd25+8];
	ld.global.f64 	%fd20, [%rd14];
	add.f64 	%fd21, %fd19, %fd20;
	st.global.f64 	[%rd14], %fd21;
	ld.global.f64 	%fd22, [%rd26+8];
	ld.global.f64 	%fd23, [%rd15];
	add.f64 	%fd24, %fd22, %fd23;
	st.global.f64 	[%rd15], %fd24;
	ld.global.f64 	%fd25, [%rd27+8];
	ld.global.f64 	%fd26, [%rd16];
	add.f64 	%fd27, %fd25, %fd26;
	st.global.f64 	[%rd16], %fd27;
	mul.wide.s32 	%rd28, %r4, 8;
	add.s64 	%rd29, %rd25, %rd28;
	ld.global.f64 	%fd28, [%rd29+-8];
	ld.global.f64 	%fd29, [%rd14];
	add.f64 	%fd30, %fd28, %fd29;
	st.global.f64 	[%rd14], %fd30;
	add.s64 	%rd30, %rd26, %rd28;
	ld.global.f64 	%fd31, [%rd30+-8];
	ld.global.f64 	%fd32, [%rd15];
	add.f64 	%fd33, %fd31, %fd32;
	st.global.f64 	[%rd15], %fd33;
	add.s64 	%rd31, %rd27, %rd28;
	ld.global.f64 	%fd34, [%rd31+-8];
	ld.global.f64 	%fd35, [%rd16];
	add.f64 	%fd36, %fd34, %fd35;
	st.global.f64 	[%rd16], %fd36;
	ld.global.f64 	%fd37, [%rd29];
	ld.global.f64 	%fd38, [%rd14];
	add.f64 	%fd39, %fd37, %fd38;
	st.global.f64 	[%rd14], %fd39;
	ld.global.f64 	%fd40, [%rd30];
	ld.global.f64 	%fd41, [%rd15];
	add.f64 	%fd42, %fd40, %fd41;
	st.global.f64 	[%rd15], %fd42;
	ld.global.f64 	%fd43, [%rd31];
	ld.global.f64 	%fd44, [%rd16];
	add.f64 	%fd45, %fd43, %fd44;
	st.global.f64 	[%rd16], %fd45;
	ld.global.f64 	%fd46, [%rd29+8];
	ld.global.f64 	%fd47, [%rd14];
	add.f64 	%fd48, %fd46, %fd47;
	st.global.f64 	[%rd14], %fd48;
	ld.global.f64 	%fd49, [%rd30+8];
	ld.global.f64 	%fd50, [%rd15];
	add.f64 	%fd51, %fd49, %fd50;
	st.global.f64 	[%rd15], %fd51;
	ld.global.f64 	%fd52, [%rd31+8];
	ld.global.f64 	%fd53, [%rd16];
	add.f64 	%fd54, %fd52, %fd53;
	st.global.f64 	[%rd16], %fd54;
	shl.b32 	%r15, %r4, 1;
	add.s32 	%r16, %r13, %r15;
	cvt.s64.s32 	%rd32, %r16;
	add.s64 	%rd33, %rd18, %rd32;
	shl.b64 	%rd34, %rd33, 3;
	add.s64 	%rd35, %rd3, %rd34;
	ld.global.f64 	%fd55, [%rd35+-8];
	ld.global.f64 	%fd56, [%rd14];
	add.f64 	%fd57, %fd55, %fd56;
	st.global.f64 	[%rd14], %fd57;
	add.s64 	%rd36, %rd2, %rd34;
	ld.global.f64 	%fd58, [%rd36+-8];
	ld.global.f64 	%fd59, [%rd15];
	add.f64 	%fd60, %fd58, %fd59;
	st.global.f64 	[%rd15], %fd60;
	add.s64 	%rd37, %rd1, %rd34;
	ld.global.f64 	%fd61, [%rd37+-8];
	ld.global.f64 	%fd62, [%rd16];
	add.f64 	%fd63, %fd61, %fd62;
	st.global.f64 	[%rd16], %fd63;
	add.s64 	%rd38, %rd29, %rd28;
	ld.global.f64 	%fd64, [%rd38];
	ld.global.f64 	%fd65, [%rd14];
	add.f64 	%fd66, %fd64, %fd65;
	st.global.f64 	[%rd14], %fd66;
	add.s64 	%rd39, %rd30, %rd28;
	ld.global.f64 	%fd67, [%rd39];
	ld.global.f64 	%fd68, [%rd15];
	add.f64 	%fd69, %fd67, %fd68;
	st.global.f64 	[%rd15], %fd69;
	add.s64 	%rd40, %rd31, %rd28;
	ld.global.f64 	%fd70, [%rd40];
	ld.global.f64 	%fd71, [%rd16];
	add.f64 	%fd72, %fd70, %fd71;
	st.global.f64 	[%rd16], %fd72;
	ld.global.f64 	%fd73, [%rd38+8];
	ld.global.f64 	%fd74, [%rd14];
	add.f64 	%fd75, %fd73, %fd74;
	st.global.f64 	[%rd14], %fd75;
	ld.global.f64 	%fd76, [%rd39+8];
	ld.global.f64 	%fd77, [%rd15];
	add.f64 	%fd78, %fd76, %fd77;
	st.global.f64 	[%rd15], %fd78;
	ld.global.f64 	%fd79, [%rd40+8];
	ld.global.f64 	%fd80, [%rd16];
	add.f64 	%fd81, %fd79, %fd80;
	st.global.f64 	[%rd16], %fd81;
	ld.global.f64 	%fd82, [%rd14];
	div.rn.f64 	%fd83, %fd82, 0d4022000000000000;
	st.global.f64 	[%rd14], %fd83;
	ld.global.f64 	%fd84, [%rd15];
	div.rn.f64 	%fd85, %fd84, 0d4022000000000000;
	st.global.f64 	[%rd15], %fd85;
	ld.global.f64 	%fd86, [%rd16];
	div.rn.f64 	%fd87, %fd86, 0d4022000000000000;
	st.global.f64 	[%rd16], %fd87;
$L__BB0_4:
	ret;

}


// ===== COMPILED SASS (sm_100) =====

	.target	sm_100

	.elftype	@"ET_EXEC"


//--------------------- .note.nv.tkinfo           --------------------------
	.section	.note.nv.tkinfo,"",@"SHT_NOTE"
	.sectionflags	@"SHF_NOTE_NV_TKINFO"
	.tkinfo
        /*0018*/ 	.word	0x00000002
        /*0030*/ 	.string	""
        /*0030*/ 	.string	"ptxas"
        /*0030*/ 	.string	"Cuda compilation tools, release 13.0, V13.0.88"
        /*0030*/ 	.string	"Build cuda_13.0.r13.0/compiler.36424714_0"
        /*0030*/ 	.string	"-arch sm_100 -m 64 "



//--------------------- .note.nv.cuinfo           --------------------------
	.section	.note.nv.cuinfo,"",@"SHT_NOTE"
	.sectionflags	@"SHF_NOTE_NV_CUINFO"
        /*0018*/ 	.short	0x0002
        /*001a*/ 	.short	0x0064
        /*001c*/ 	.short	0x0082
	.zero		2


//--------------------- .nv.info                  --------------------------
	.section	.nv.info,"",@"SHT_CUDA_INFO"
	.align	4


	//----- nvinfo : EIATTR_REGCOUNT
	.align		4
        /*0000*/ 	.byte	0x04, 0x2f
        /*0002*/ 	.short	(.L_1 - .L_0)
	.align		4
.L_0:
        /*0004*/ 	.word	index@(_Z14fil_SoA_devicePdS_S_S_S_S_i)
        /*0008*/ 	.word	0x00000020


	//----- nvinfo : EIATTR_FRAME_SIZE
	.align		4
.L_1:
        /*000c*/ 	.byte	0x04, 0x11
        /*000e*/ 	.short	(.L_3 - .L_2)
	.align		4
.L_2:
        /*0010*/ 	.word	index@($__internal_0_$__cuda_sm20_div_rn_f64_full)
        /*0014*/ 	.word	0x00000000


	//----- nvinfo : EIATTR_FRAME_SIZE
	.align		4
.L_3:
        /*0018*/ 	.byte	0x04, 0x11
        /*001a*/ 	.short	(.L_5 - .L_4)
	.align		4
.L_4:
        /*001c*/ 	.word	index@(_Z14fil_SoA_devicePdS_S_S_S_S_i)
        /*0020*/ 	.word	0x00000000


	//----- nvinfo : EIATTR_MIN_STACK_SIZE
	.align		4
.L_5:
        /*0024*/ 	.byte	0x04, 0x12
        /*0026*/ 	.short	(.L_7 - .L_6)
	.align		4
.L_6:
        /*0028*/ 	.word	index@(_Z14fil_SoA_devicePdS_S_S_S_S_i)
        /*002c*/ 	.word	0x00000000
.L_7:


//--------------------- .nv.compat                --------------------------
	.section	.nv.compat,"",@"SHT_CUDA_COMPAT_INFO"
	.align	4
        /*0000*/ 	.byte	0x02, 0x09, 0x00, 0x00, 0x02, 0x02, 0x01, 0x00, 0x02, 0x05, 0x05, 0x00, 0x03, 0x07, 0x01, 0x01
        /*0010*/ 	.byte	0x02, 0x03, 0x00, 0x00, 0x02, 0x06, 0x01, 0x00, 0x04, 0x0b, 0x08, 0x00, 0x01, 0x00, 0x00, 0x00
        /*0020*/ 	.byte	0x00, 0x00, 0x00, 0x00


//--------------------- .nv.info._Z14fil_SoA_devicePdS_S_S_S_S_i --------------------------
	.section	.nv.info._Z14fil_SoA_devicePdS_S_S_S_S_i,"",@"SHT_CUDA_INFO"
	.sectionflags	@""
	.align	4


	//----- nvinfo : EIATTR_CUDA_API_VERSION
	.align		4
        /*0000*/ 	.byte	0x04, 0x37
        /*0002*/ 	.short	(.L_9 - .L_8)
.L_8:
        /*0004*/ 	.word	0x00000082


	//----- nvinfo : EIATTR_KPARAM_INFO
	.align		4
.L_9:
        /*0008*/ 	.byte	0x04, 0x17
        /*000a*/ 	.short	(.L_11 - .L_10)
.L_10:
        /*000c*/ 	.word	0x00000000
        /*0010*/ 	.short	0x0006
        /*0012*/ 	.short	0x0030
        /*0014*/ 	.byte	0x00, 0xf0, 0x11, 0x00


	//----- nvinfo : EIATTR_KPARAM_INFO
	.align		4
.L_11:
        /*0018*/ 	.byte	0x04, 0x17
        /*001a*/ 	.short	(.L_13 - .L_12)
.L_12:
        /*001c*/ 	.word	0x00000000
        /*0020*/ 	.short	0x0005
        /*0022*/ 	.short	0x0028
        /*0024*/ 	.byte	0x00, 0xf5, 0x21, 0x00


	//----- nvinfo : EIATTR_KPARAM_INFO
	.align		4
.L_13:
        /*0028*/ 	.byte	0x04, 0x17
        /*002a*/ 	.short	(.L_15 - .L_14)
.L_14:
        /*002c*/ 	.word	0x00000000
        /*0030*/ 	.short	0x0004
        /*0032*/ 	.short	0x0020
        /*0034*/ 	.byte	0x00, 0xf5, 0x21, 0x00


	//----- nvinfo : EIATTR_KPARAM_INFO
	.align		4
.L_15:
        /*0038*/ 	.byte	0x04, 0x17
        /*003a*/ 	.short	(.L_17 - .L_16)
.L_16:
        /*003c*/ 	.word	0x00000000
        /*0040*/ 	.short	0x0003
        /*0042*/ 	.short	0x0018
        /*0044*/ 	.byte	0x00, 0xf5, 0x21, 0x00


	//----- nvinfo : EIATTR_KPARAM_INFO
	.align		4
.L_17:
        /*0048*/ 	.byte	0x04, 0x17
        /*004a*/ 	.short	(.L_19 - .L_18)
.L_18:
        /*004c*/ 	.word	0x00000000
        /*0050*/ 	.short	0x0002
        /*0052*/ 	.short	0x0010
        /*0054*/ 	.byte	0x00, 0xf5, 0x21, 0x00


	//----- nvinfo : EIATTR_KPARAM_INFO
	.align		4
.L_19:
        /*0058*/ 	.byte	0x04, 0x17
        /*005a*/ 	.short	(.L_21 - .L_20)
.L_20:
        /*005c*/ 	.word	0x00000000
        /*0060*/ 	.short	0x0001
        /*0062*/ 	.short	0x0008
        /*0064*/ 	.byte	0x00, 0xf5, 0x21, 0x00


	//----- nvinfo : EIATTR_KPARAM_INFO
	.align		4
.L_21:
        /*0068*/ 	.byte	0x04, 0x17
        /*006a*/ 	.short	(.L_23 - .L_22)
.L_22:
        /*006c*/ 	.word	0x00000000
        /*0070*/ 	.short	0x0000
        /*0072*/ 	.short	0x0000
        /*0074*/ 	.byte	0x00, 0xf5, 0x21, 0x00


	//----- nvinfo : EIATTR_SPARSE_MMA_MASK
	.align		4
.L_23:
        /*0078*/ 	.byte	0x03, 0x50
        /*007a*/ 	.short	0x0000


	//----- nvinfo : EIATTR_MAXREG_COUNT
	.align		4
        /*007c*/ 	.byte	0x03, 0x1b
        /*007e*/ 	.short	0x00ff


	//----- nvinfo : EIATTR_MERCURY_ISA_VERSION
	.align		4
        /*0080*/ 	.byte	0x03, 0x5f
        /*0082*/ 	.short	0x0101


	//----- nvinfo : EIATTR_VRC_CTA_INIT_COUNT
	.align		4
        /*0084*/ 	.byte	0x02, 0x4a
	.zero		1
	.zero		1


	//----- nvinfo : EIATTR_EXIT_INSTR_OFFSETS
	.align		4
        /*0088*/ 	.byte	0x04, 0x1c
        /*008a*/ 	.short	(.L_25 - .L_24)


	//   ....[0]....
.L_24:
        /*008c*/ 	.word	0x000001c0


	//   ....[1]....
        /*0090*/ 	.word	0x00000370


	//   ....[2]....
        /*0094*/ 	.word	0x000011a0


	//----- nvinfo : EIATTR_CRS_STACK_SIZE
	.align		4
.L_25:
        /*0098*/ 	.byte	0x04, 0x1e
        /*009a*/ 	.short	(.L_27 - .L_26)
.L_26:
        /*009c*/ 	.word	0x00000000


	//----- nvinfo : EIATTR_CBANK_PARAM_SIZE
	.align		4
.L_27:
        /*00a0*/ 	.byte	0x03, 0x19
        /*00a2*/ 	.short	0x0034


	//----- nvinfo : EIATTR_PARAM_CBANK
	.align		4
        /*00a4*/ 	.byte	0x04, 0x0a
        /*00a6*/ 	.short	(.L_29 - .L_28)
	.align		4
.L_28:
        /*00a8*/ 	.word	index@(.nv.constant0._Z14fil_SoA_devicePdS_S_S_S_S_i)
        /*00ac*/ 	.short	0x0380
        /*00ae*/ 	.short	0x0034


	//----- nvinfo : EIATTR_SW_WAR
	.align		4
.L_29:
        /*00b0*/ 	.byte	0x04, 0x36
        /*00b2*/ 	.short	(.L_31 - .L_30)
.L_30:
        /*00b4*/ 	.word	0x00000008
.L_31:


//--------------------- .nv.callgraph             --------------------------
	.section	.nv.callgraph,"",@"SHT_CUDA_CALLGRAPH"
	.align	4
	.sectionentsize	8
	.align		4
        /*0000*/ 	.word	0x00000000
	.align		4
        /*0004*/ 	.word	0xffffffff
	.align		4
        /*0008*/ 	.word	0x00000000
	.align		4
        /*000c*/ 	.word	0xfffffffe
	.align		4
        /*0010*/ 	.word	0x00000000
	.align		4
        /*0014*/ 	.word	0xfffffffd
	.align		4
        /*0018*/ 	.word	0x00000000
	.align		4
        /*001c*/ 	.word	0xfffffffc


//--------------------- .text._Z14fil_SoA_devicePdS_S_S_S_S_i --------------------------
	.section	.text._Z14fil_SoA_devicePdS_S_S_S_S_i,"ax",@progbits
	.align	128
        .global         _Z14fil_SoA_devicePdS_S_S_S_S_i
        .type           _Z14fil_SoA_devicePdS_S_S_S_S_i,@function
        .size           _Z14fil_SoA_devicePdS_S_S_S_S_i,(.L_x_13 - _Z14fil_SoA_devicePdS_S_S_S_S_i)
        .other          _Z14fil_SoA_devicePdS_S_S_S_S_i,@"STO_CUDA_ENTRY STV_DEFAULT"
_Z14fil_SoA_devicePdS_S_S_S_S_i:
.text._Z14fil_SoA_devicePdS_S_S_S_S_i:
[----:B------:R-:W-:Y:S08]  /*0000*/  LDC R1, c[0x0][0x37c] ;  /* 0x0000df00ff017b82 */ /* 0x000ff00000000800 */
[----:B------:R-:W0:Y:S01]  /*0010*/  LDC R9, c[0x0][0x3b0] ;  /* 0x0000ec00ff097b82 */ /* 0x000e220000000800 */
[----:B------:R-:W1:Y:S07]  /*0020*/  S2R R10, SR_TID.X ;  /* 0x00000000000a7919 */ /* 0x000e6e0000002100 */
[----:B------:R-:W1:Y:S08]  /*0030*/  S2UR UR4, SR_CTAID.X ;  /* 0x00000000000479c3 */ /* 0x000e700000002500 */
[----:B------:R-:W1:Y:S01]  /*0040*/  LDC R5, c[0x0][0x360] ;  /* 0x0000d800ff057b82 */ /* 0x000e620000000800 */
[----:B0-----:R-:W0:Y:S01]  /*0050*/  I2F.U32.RP R0, R9 ;  /* 0x0000000900007306 */ /* 0x001e220000209000 */
[----:B------:R-:W-:-:S07]  /*0060*/  ISETP.NE.U32.AND P2, PT, R9, RZ, PT ;  /* 0x000000ff0900720c */ /* 0x000fce0003f45070 */
[----:B0-----:R-:W0:Y:S01]  /*0070*/  MUFU.RCP R0, R0 ;  /* 0x0000000000007308 */ /* 0x001e220000001000 */
[----:B-1----:R-:W-:Y:S02]  /*0080*/  IMAD R10, R5, UR4, R10 ;  /* 0x00000004050a7c24 */ /* 0x002fe4000f8e020a */
[----:B0-----:R-:W-:-:S05]  /*0090*/  VIADD R2, R0, 0xffffffe ;  /* 0x0ffffffe00027836 */ /* 0x001fca0000000000 */
[----:B------:R0:W1:Y:S02]  /*00a0*/  F2I.FTZ.U32.TRUNC.NTZ R3, R2 ;  /* 0x0000000200037305 */ /* 0x000064000021f000 */
[----:B0-----:R-:W-:Y:S02]  /*00b0*/  IMAD.MOV.U32 R2, RZ, RZ, RZ ;  /* 0x000000ffff027224 */ /* 0x001fe400078e00ff */
[----:B-1----:R-:W-:-:S04]  /*00c0*/  IMAD.MOV R4, RZ, RZ, -R3 ;  /* 0x000000ffff047224 */ /* 0x002fc800078e0a03 */
[----:B------:R-:W-:-:S04]  /*00d0*/  IMAD R7, R4, R9, RZ ;  /* 0x0000000904077224 */ /* 0x000fc800078e02ff */
[----:B------:R-:W-:-:S06]  /*00e0*/  IMAD.HI.U32 R3, R3, R7, R2 ;  /* 0x0000000703037227 */ /* 0x000fcc00078e0002 */
[----:B------:R-:W-:-:S04]  /*00f0*/  IMAD.HI.U32 R17, R3, R10, RZ ;  /* 0x0000000a03117227 */ /* 0x000fc800078e00ff */
[----:B------:R-:W-:-:S04]  /*0100*/  IMAD.MOV R0, RZ, RZ, -R17 ;  /* 0x000000ffff007224 */ /* 0x000fc800078e0a11 */
[----:B------:R-:W-:-:S05]  /*0110*/  IMAD R0, R9, R0, R10 ;  /* 0x0000000009007224 */ /* 0x000fca00078e020a */
[----:B------:R-:W-:-:S13]  /*0120*/  ISETP.GE.U32.AND P0, PT, R0, R9, PT ;  /* 0x000000090000720c */ /* 0x000fda0003f06070 */
[----:B------:R-:W-:Y:S02]  /*0130*/  @P0 IMAD.IADD R0, R0, 0x1, -R9 ;  /* 0x0000000100000824 */ /* 0x000fe400078e0a09 */
[----:B------:R-:W-:-:S03]  /*0140*/  @P0 VIADD R17, R17, 0x1 ;  /* 0x0000000111110836 */ /* 0x000fc60000000000 */
[----:B------:R-:W-:-:S13]  /*0150*/  ISETP.GE.U32.AND P1, PT, R0, R9, PT ;  /* 0x000000090000720c */ /* 0x000fda0003f26070 */
[----:B------:R-:W-:Y:S01]  /*0160*/  @P1 VIADD R17, R17, 0x1 ;  /* 0x0000000111111836 */ /* 0x000fe20000000000 */
[----:B------:R-:W-:-:S05]  /*0170*/  @!P2 LOP3.LUT R17, RZ, R9, RZ, 0x33, !PT ;  /* 0x00000009ff11a212 */ /* 0x000fca00078e33ff */
[----:B------:R-:W-:-:S04]  /*0180*/  IMAD.MOV R0, RZ, RZ, -R17 ;  /* 0x000000ffff007224 */ /* 0x000fc800078e0a11 */
[----:B------:R-:W-:-:S05]  /*0190*/  IMAD R0, R9, R0, R10 ;  /* 0x0000000009007224 */ /* 0x000fca00078e020a */
[----:B------:R-:W-:-:S04]  /*01a0*/  VIMNMX R2, PT, PT, R17, R0, !PT ;  /* 0x0000000011027248 */ /* 0x000fc80007fe0100 */
[----:B------:R-:W-:-:S13]  /*01b0*/  ISETP.GE.AND P0, PT, R2, R9, PT ;  /* 0x000000090200720c */ /* 0x000fda0003f06270 */
[----:B------:R-:W-:Y:S05]  /*01c0*/  @P0 EXIT ;  /* 0x000000000000094d */ /* 0x000fea0003800000 */
[----:B------:R-:W-:Y:S01]  /*01d0*/  VIADD R2, R9, 0xffffffff ;  /* 0xffffffff09027836 */ /* 0x000fe20000000000 */
[C---:B------:R-:W-:Y:S01]  /*01e0*/  ISETP.NE.AND P0, PT, R0.reuse, RZ, PT ;  /* 0x000000ff0000720c */ /* 0x040fe20003f05270 */
[----:B------:R-:W0:Y:S03]  /*01f0*/  LDCU.64 UR4, c[0x0][0x358] ;  /* 0x00006b00ff0477ac */ /* 0x000e260008000a00 */
[-C--:B------:R-:W-:Y:S02]  /*0200*/  ISETP.NE.AND P0, PT, R17, R2.reuse, P0 ;  /* 0x000000021100720c */ /* 0x080fe40000705270 */
[----:B------:R-:W-:Y:S02]  /*0210*/  ISETP.NE.AND P1, PT, R0, R2, PT ;  /* 0x000000020000720c */ /* 0x000fe40003f25270 */
[----:B------:R-:W-:-:S13]  /*0220*/  ISETP.GE.U32.AND P0, PT, R10, R9, P0 ;  /* 0x000000090a00720c */ /* 0x000fda0000706070 */
[----:B0-----:R-:W-:Y:S05]  /*0230*/  @P0 BRA P1, `(.L_x_0) ;  /* 0x0000000000500947 */ /* 0x001fea0000800000 */
[----:B------:R-:W0:Y:S01]  /*0240*/  LDC.64 R2, c[0x0][0x380] ;  /* 0x0000e000ff027b82 */ /* 0x000e220000000a00 */
[----:B------:R-:W-:-:S07]  /*0250*/  IMAD R17, R17, R9, R0 ;  /* 0x0000000911117224 */ /* 0x000fce00078e0200 */
[----:B------:R-:W1:Y:S08]  /*0260*/  LDC.64 R4, c[0x0][0x398] ;  /* 0x0000e600ff047b82 */ /* 0x000e700000000a00 */
[----:B------:R-:W2:Y:S01]  /*0270*/  LDC.64 R6, c[0x0][0x388] ;  /* 0x0000e200ff067b82 */ /* 0x000ea20000000a00 */
[----:B0-----:R-:W-:-:S07]  /*0280*/  IMAD.WIDE R2, R17, 0x8, R2 ;  /* 0x0000000811027825 */ /* 0x001fce00078e0202 */
[----:B------:R-:W0:Y:S01]  /*0290*/  LDC.64 R8, c[0x0][0x3a0] ;  /* 0x0000e800ff087b82 */ /* 0x000e220000000a00 */
[----:B------:R-:W3:Y:S01]  /*02a0*/  LDG.E.64 R2, desc[UR4][R2.64] ;  /* 0x0000000402027981 */ /* 0x000ee2000c1e1b00 */
[----:B-1----:R-:W-:-:S06]  /*02b0*/  IMAD.WIDE R4, R17, 0x8, R4 ;  /* 0x0000000811047825 */ /* 0x002fcc00078e0204 */
[----:B------:R-:W1:Y:S01]  /*02c0*/  LDC.64 R10, c[0x0][0x390] ;  /* 0x0000e400ff0a7b82 */ /* 0x000e620000000a00 */
[----:B--2---:R-:W-:-:S07]  /*02d0*/  IMAD.WIDE R6, R17, 0x8, R6 ;  /* 0x0000000811067825 */ /* 0x004fce00078e0206 */
[----:B------:R-:W2:Y:S01]  /*02e0*/  LDC.64 R12, c[0x0][0x3a8] ;  /* 0x0000ea00ff0c7b82 */ /* 0x000ea20000000a00 */
[----:B---3--:R-:W-:Y:S04]  /*02f0*/  STG.E.64 desc[UR4][R4.64], R2 ;  /* 0x0000000204007986 */ /* 0x008fe8000c101b04 */
[----:B------:R-:W3:Y:S01]  /*0300*/  LDG.E.64 R6, desc[UR4][R6.64] ;  /* 0x0000000406067981 */ /* 0x000ee2000c1e1b00 */
[----:B0-----:R-:W-:-:S04]  /*0310*/  IMAD.WIDE R8, R17, 0x8, R8 ;  /* 0x0000000811087825 */ /* 0x001fc800078e0208 */
[C---:B-1----:R-:W-:Y:S01]  /*0320*/  IMAD.WIDE R10, R17.reuse, 0x8, R10 ;  /* 0x00000008110a7825 */ /* 0x042fe200078e020a */
[----:B---3--:R-:W-:Y:S05]  /*0330*/  STG.E.64 desc[UR4][R8.64], R6 ;  /* 0x0000000608007986 */ /* 0x008fea000c101b04 */
[----:B------:R-:W3:Y:S01]  /*0340*/  LDG.E.64 R10, desc[UR4][R10.64] ;  /* 0x000000040a0a7981 */ /* 0x000ee2000c1e1b00 */
[----:B--2---:R-:W-:-:S05]  /*0350*/  IMAD.WIDE R12, R17, 0x8, R12 ;  /* 0x00000008110c7825 */ /* 0x004fca00078e020c */
[----:B---3--:R-:W-:Y:S01]  /*0360*/  STG.E.64 desc[UR4][R12.64], R10 ;  /* 0x0000000a0c007986 */ /* 0x008fe2000c101b04 */
[----:B------:R-:W-:Y:S05]  /*0370*/  EXIT ;  /* 0x000000000000794d */ /* 0x000fea0003800000 */
.L_x_0:
[----:B------:R-:W0:Y:S01]  /*0380*/  LDC.64 R14, c[0x0][0x398] ;  /* 0x0000e600ff0e7b82 */ /* 0x000e220000000a00 */
[----:B------:R-:W1:Y:S01]  /*0390*/  LDCU.128 UR8, c[0x0][0x380] ;  /* 0x00007000ff0877ac */ /* 0x000e620008000c00 */
[----:B------:R-:W-:Y:S01]  /*03a0*/  IMAD R17, R17, R9, -R9 ;  /* 0x0000000911117224 */ /* 0x000fe200078e0a09 */
[----:B------:R-:W-:Y:S01]  /*03b0*/  SHF.R.S32.HI R8, RZ, 0x1f, R0 ;  /* 0x0000001fff087819 */ /* 0x000fe20000011400 */
[----:B------:R-:W2:Y:S03]  /*03c0*/  LDCU.64 UR6, c[0x0][0x390] ;  /* 0x00007200ff0677ac */ /* 0x000ea60008000a00 */
[----:B------:R-:W-:Y:S01]  /*03d0*/  IADD3 R2, P0, PT, R0, R17, RZ ;  /* 0x0000001100027210 */ /* 0x000fe20007f1e0ff */
[----:B------:R-:W3:Y:S03]  /*03e0*/  LDC.64 R12, c[0x0][0x3a0] ;  /* 0x0000e800ff0c7b82 */ /* 0x000ee60000000a00 */
[----:B------:R-:W-:Y:S01]  /*03f0*/  LEA.HI.X.SX32 R5, R17, R8, 0x1, P0 ;  /* 0x0000000811057211 */ /* 0x000fe200000f0eff */
[----:B------:R-:W-:-:S03]  /*0400*/  IMAD.SHL.U32 R3, R2, 0x8, RZ ;  /* 0x0000000802037824 */ /* 0x000fc600078e00ff */
[----:B------:R-:W-:Y:S01]  /*0410*/  SHF.L.U64.HI R2, R2, 0x3, R5 ;  /* 0x0000000302027819 */ /* 0x000fe20000010205 */
[----:B------:R-:W4:Y:S01]  /*0420*/  LDC.64 R26, c[0x0][0x3a8] ;  /* 0x0000ea00ff1a7b82 */ /* 0x000f220000000a00 */
[----:B-1----:R-:W-:-:S04]  /*0430*/  IADD3 R20, P0, PT, R3, UR8, RZ ;  /* 0x0000000803147c10 */ /* 0x002fc8000ff1e0ff */
[----:B------:R-:W-:Y:S01]  /*0440*/  IADD3.X R21, PT, PT, R2, UR9, RZ, P0, !PT ;  /* 0x0000000902157c10 */ /* 0x000fe200087fe4ff */
[----:B0-----:R-:W-:-:S04]  /*0450*/  IMAD.WIDE R14, R10, 0x8, R14 ;  /* 0x000000080a0e7825 */ /* 0x001fc800078e020e */
[----:B------:R-:W5:Y:S04]  /*0460*/  LDG.E.64 R4, desc[UR4][R20.64+-0x8] ;  /* 0xfffff80414047981 */ /* 0x000f68000c1e1b00 */
[----:B------:R-:W5:Y:S01]  /*0470*/  LDG.E.64 R6, desc[UR4][R14.64] ;  /* 0x000000040e067981 */ /* 0x000f62000c1e1b00 */
[----:B------:R-:W-:Y:S01]  /*0480*/  IADD3 R22, P0, PT, R3, UR10, RZ ;  /* 0x0000000a03167c10 */ /* 0x000fe2000ff1e0ff */
[----:B---3--:R-:W-:-:S03]  /*0490*/  IMAD.WIDE R12, R10, 0x8, R12 ;  /* 0x000000080a0c7825 */ /* 0x008fc600078e020c */
[----:B------:R-:W-:Y:S01]  /*04a0*/  IADD3.X R23, PT, PT, R2, UR11, RZ, P0, !PT ;  /* 0x0000000b02177c10 */ /* 0x000fe200087fe4ff */
[----:B-----5:R-:W-:-:S07]  /*04b0*/  DADD R4, R4, R6 ;  /* 0x0000000004047229 */ /* 0x020fce0000000006 */
[----:B------:R0:W-:Y:S04]  /*04c0*/  STG.E.64 desc[UR4][R14.64], R4 ;  /* 0x000000040e007986 */ /* 0x0001e8000c101b04 */
[----:B------:R1:W3:Y:S04]  /*04d0*/  LDG.E.64 R6, desc[UR4][R22.64+-0x8] ;  /* 0xfffff80416067981 */ /* 0x0002e8000c1e1b00 */
[----:B------:R-:W3:Y:S01]  /*04e0*/  LDG.E.64 R18, desc[UR4][R12.64] ;  /* 0x000000040c127981 */ /* 0x000ee2000c1e1b00 */
[----:B--2---:R-:W-:Y:S01]  /*04f0*/  IADD3 R24, P0, PT, R3, UR6, RZ ;  /* 0x0000000603187c10 */ /* 0x004fe2000ff1e0ff */
[----:B----4-:R-:W-:-:S02]  /*0500*/  IMAD.WIDE R10, R10, 0x8, R26 ;  /* 0x000000080a0a7825 */ /* 0x010fc400078e021a */
[----:B------:R-:W2:Y:S01]  /*0510*/  LDC.64 R26, c[0x0][0x388] ;  /* 0x0000e200ff1a7b82 */ /* 0x000ea20000000a00 */
[----:B------:R-:W-:-:S07]  /*0520*/  IADD3.X R25, PT, PT, R2, UR7, RZ, P0, !PT ;  /* 0x0000000702197c10 */ /* 0x000fce00087fe4ff */
[----:B-1----:R-:W1:Y:S01]  /*0530*/  LDC.64 R22, c[0x0][0x380] ;  /* 0x0000e000ff167b82 */ /* 0x002e620000000a00 */
[----:B---3--:R-:W-:-:S07]  /*0540*/  DADD R18, R6, R18 ;  /* 0x0000000006127229 */ /* 0x008fce0000000012 */
[----:B------:R3:W-:Y:S04]  /*0550*/  STG.E.64 desc[UR4][R12.64], R18 ;  /* 0x000000120c007986 */ /* 0x0007e8000c101b04 */
[----:B------:R-:W4:Y:S04]  /*0560*/  LDG.E.64 R6, desc[UR4][R24.64+-0x8] ;  /* 0xfffff80418067981 */ /* 0x000f28000c1e1b00 */
[----:B0-----:R-:W4:Y:S01]  /*0570*/  LDG.E.64 R4, desc[UR4][R10.64] ;  /* 0x000000040a047981 */ /* 0x001f22000c1e1b00 */
[----:B------:R-:W-:Y:S01]  /*0580*/  IMAD.IADD R2, R0, 0x1, R17 ;  /* 0x0000000100027824 */ /* 0x000fe200078e0211 */
[----:B----4-:R-:W-:-:S03]  /*0590*/  DADD R20, R6, R4 ;  /* 0x0000000006147229 */ /* 0x010fc60000000004 */
[----:B-1----:R-:W-:-:S04]  /*05a0*/  IMAD.WIDE R6, R2, 0x8, R22 ;  /* 0x0000000802067825 */ /* 0x002fc800078e0216 */
[----:B------:R0:W-:Y:S04]  /*05b0*/  STG.E.64 desc[UR4][R10.64], R20 ;  /* 0x000000140a007986 */ /* 0x0001e8000c101b04 */
[----:B------:R-:W4:Y:S04]  /*05c0*/  LDG.E.64 R22, desc[UR4][R14.64] ;  /* 0x000000040e167981 */ /* 0x000f28000c1e1b00 */
[----:B------:R-:W4:Y:S02]  /*05d0*/  LDG.E.64 R4, desc[UR4][R6.64] ;  /* 0x0000000406047981 */ /* 0x000f24000c1e1b00 */
[----:B----4-:R-:W-:Y:S01]  /*05e0*/  DADD R22, R4, R22 ;  /* 0x0000000004167229 */ /* 0x010fe20000000016 */
[----:B--2---:R-:W-:-:S02]  /*05f0*/  IMAD.WIDE R4, R2, 0x8, R26 ;  /* 0x0000000802047825 */ /* 0x004fc400078e021a */
[----:B------:R-:W1:Y:S04]  /*0600*/  LDC.64 R26, c[0x0][0x390] ;  /* 0x0000e400ff1a7b82 */ /* 0x000e680000000a00 */
[----:B------:R2:W-:Y:S04]  /*0610*/  STG.E.64 desc[UR4][R14.64], R22 ;  /* 0x000000160e007986 */ /* 0x0005e8000c101b04 */
[----:B------:R-:W4:Y:S04]  /*0620*/  LDG.E.64 R24, desc[UR4][R12.64] ;  /* 0x000000040c187981 */ /* 0x000f28000c1e1b00 */
[----:B---3--:R-:W4:Y:S01]  /*0630*/  LDG.E.64 R18, desc[UR4][R4.64] ;  /* 0x0000000404127981 */ /* 0x008f22000c1e1b00 */
[----:B-1----:R-:W-:Y:S01]  /*0640*/  IMAD.WIDE R2, R2, 0x8, R26 ;  /* 0x0000000802027825 */ /* 0x002fe200078e021a */
[----:B----4-:R-:W-:-:S07]  /*0650*/  DADD R18, R18, R24 ;  /* 0x0000000012127229 */ /* 0x010fce0000000018 */
[----:B------:R1:W-:Y:S04]  /*0660*/  STG.E.64 desc[UR4][R12.64], R18 ;  /* 0x000000120c007986 */ /* 0x0003e8000c101b04 */
[----:B------:R-:W3:Y:S04]  /*0670*/  LDG.E.64 R24, desc[UR4][R10.64] ;  /* 0x000000040a187981 */ /* 0x000ee8000c1e1b00 */
[----:B0-----:R-:W3:Y:S02]  /*0680*/  LDG.E.64 R20, desc[UR4][R2.64] ;  /* 0x0000000402147981 */ /* 0x001ee4000c1e1b00 */
[----:B---3--:R-:W-:-:S07]  /*0690*/  DADD R20, R20, R24 ;  /* 0x0000000014147229 */ /* 0x008fce0000000018 */
[----:B------:R0:W-:Y:S04]  /*06a0*/  STG.E.64 desc[UR4][R10.64], R20 ;  /* 0x000000140a007986 */ /* 0x0001e8000c101b04 */
[----:B--2---:R-:W2:Y:S04]  /*06b0*/  LDG.E.64 R22, desc[UR4][R6.64+0x8] ;  /* 0x0000080406167981 */ /* 0x004ea8000c1e1b00 */
[----:B------:R-:W2:Y:S02]  /*06c0*/  LDG.E.64 R24, desc[UR4][R14.64] ;  /* 0x000000040e187981 */ /* 0x000ea4000c1e1b00 */
[----:B--2---:R-:W-:-:S07]  /*06d0*/  DADD R22, R22, R24 ;  /* 0x0000000016167229 */ /* 0x004fce0000000018 */
[----:B------:R2:W-:Y:S04]  /*06e0*/  STG.E.64 desc[UR4][R14.64], R22 ;  /* 0x000000160e007986 */ /* 0x0005e8000c101b04 */
[----:B------:R-:W3:Y:S04]  /*06f0*/  LDG.E.64 R24, desc[UR4][R4.64+0x8] ;  /* 0x0000080404187981 */ /* 0x000ee8000c1e1b00 */
[----:B------:R-:W3:Y:S02]  /*0700*/  LDG.E.64 R26, desc[UR4][R12.64] ;  /* 0x000000040c1a7981 */ /* 0x000ee4000c1e1b00 */
[----:B---3--:R-:W-:-:S07]  /*0710*/  DADD R24, R24, R26 ;  /* 0x0000000018187229 */ /* 0x008fce000000001a */
[----:B------:R3:W-:Y:S04]  /*0720*/  STG.E.64 desc[UR4][R12.64], R24 ;  /* 0x000000180c007986 */ /* 0x0007e8000c101b04 */
[----:B-1----:R-:W4:Y:S04]  /*0730*/  LDG.E.64 R18, desc[UR4][R2.64+0x8] ;  /* 0x0000080402127981 */ /* 0x002f28000c1e1b00 */
[----:B------:R-:W4:Y:S01]  /*0740*/  LDG.E.64 R26, desc[UR4][R10.64] ;  /* 0x000000040a1a7981 */ /* 0x000f22000c1e1b00 */
[----:B------:R-:W-:Y:S01]  /*0750*/  IMAD.WIDE R6, R9, 0x8, R6 ;  /* 0x0000000809067825 */ /* 0x000fe200078e0206 */
[----:B----4-:R-:W-:-:S07]  /*0760*/  DADD R18, R18, R26 ;  /* 0x0000000012127229 */ /* 0x010fce000000001a */
[----:B------:R1:W-:Y:S04]  /*0770*/  STG.E.64 desc[UR4][R10.64], R18 ;  /* 0x000000120a007986 */ /* 0x0003e8000c101b04 */
[----:B0-----:R-:W4:Y:S04]  /*0780*/  LDG.E.64 R20, desc[UR4][R6.64+-0x8] ;  /* 0xfffff80406147981 */ /* 0x001f28000c1e1b00 */
[----:B--2---:R-:W4:Y:S01]  /*0790*/  LDG.E.64 R22, desc[UR4][R14.64] ;  /* 0x000000040e167981 */ /* 0x004f22000c1e1b00 */
[----:B------:R-:W-:Y:S01]  /*07a0*/  IMAD.WIDE R4, R9, 0x8, R4 ;  /* 0x0000000809047825 */ /* 0x000fe200078e0204 */
[----:B----4-:R-:W-:-:S07]  /*07b0*/  DADD R20, R20, R22 ;  /* 0x0000000014147229 */ /* 0x010fce0000000016 */
[----:B------:R0:W-:Y:S04]  /*07c0*/  STG.E.64 desc[UR4][R14.64], R20 ;  /* 0x000000140e007986 */ /* 0x0001e8000c101b04 */
[----:B------:R-:W2:Y:S04]  /*07d0*/  LDG.E.64 R22, desc[UR4][R4.64+-0x8] ;  /* 0xfffff80404167981 */ /* 0x000ea8000c1e1b00 */
[----:B---3--:R-:W2:Y:S01]  /*07e0*/  LDG.E.64 R24, desc[UR4][R12.64] ;  /* 0x000000040c187981 */ /* 0x008ea2000c1e1b00 */
[----:B------:R-:W-:Y:S01]  /*07f0*/  IMAD.WIDE R2, R9, 0x8, R2 ;  /* 0x0000000809027825 */ /* 0x000fe200078e0202 */
[----:B--2---:R-:W-:-:S07]  /*0800*/  DADD R22, R22, R24 ;  /* 0x0000000016167229 */ /* 0x004fce0000000018 */
[----:B------:R2:W-:Y:S04]  /*0810*/  STG.E.64 desc[UR4][R12.64], R22 ;  /* 0x000000160c007986 */ /* 0x0005e8000c101b04 */
[----:B-1----:R-:W3:Y:S04]  /*0820*/  LDG.E.64 R18, desc[UR4][R2.64+-0x8] ;  /* 0xfffff80402127981 */ /* 0x002ee8000c1e1b00 */
[----:B------:R-:W3:Y:S02]  /*0830*/  LDG.E.64 R24, desc[UR4][R10.64] ;  /* 0x000000040a187981 */ /* 0x000ee4000c1e1b00 */
[----:B---3--:R-:W-:-:S07]  /*0840*/  DADD R18, R18, R24 ;  /* 0x0000000012127229 */ /* 0x008fce0000000018 */
[----:B------:R1:W-:Y:S04]  /*0850*/  STG.E.64 desc[UR4][R10.64], R18 ;  /* 0x000000120a007986 */ /* 0x0003e8000c101b04 */
[----:B------:R-:W3:Y:S04]  /*0860*/  LDG.E.64 R24, desc[UR4][R6.64] ;  /* 0x0000000406187981 */ /* 0x000ee8000c1e1b00 */
[----:B0-----:R-:W3:Y:S02]  /*0870*/  LDG.E.64 R20, desc[UR4][R14.64] ;  /* 0x000000040e147981 */ /* 0x001ee4000c1e1b00 */
[----:B---3--:R-:W-:-:S07]  /*0880*/  DADD R20, R24, R20 ;  /* 0x0000000018147229 */ /* 0x008fce0000000014 */
[----:B------:R0:W-:Y:S04]  /*0890*/  STG.E.64 desc[UR4][R14.64], R20 ;  /* 0x000000140e007986 */ /* 0x0001e8000c101b04 */
[----:B------:R-:W3:Y:S04]  /*08a0*/  LDG.E.64 R24, desc[UR4][R4.64] ;  /* 0x0000000404187981 */ /* 0x000ee8000c1e1b00 */
[----:B------:R-:W3:Y:S02]  /*08b0*/  LDG.E.64 R26, desc[UR4][R12.64] ;  /* 0x000000040c1a7981 */ /* 0x000ee4000c1e1b00 */
[----:B---3--:R-:W-:-:S07]  /*08c0*/  DADD R24, R24, R26 ;  /* 0x0000000018187229 */ /* 0x008fce000000001a */
[----:B------:R3:W-:Y:S04]  /*08d0*/  STG.E.64 desc[UR4][R12.64], R24 ;  /* 0x000000180c007986 */ /* 0x0007e8000c101b04 */
[----:B--2---:R-:W2:Y:S04]  /*08e0*/  LDG.E.64 R22, desc[UR4][R2.64] ;  /* 0x0000000402167981 */ /* 0x004ea8000c1e1b00 */
[----:B------:R-:W2:Y:S02]  /*08f0*/  LDG.E.64 R26, desc[UR4][R10.64] ;  /* 0x000000040a1a7981 */ /* 0x000ea4000c1e1b00 */
[----:B--2---:R-:W-:-:S07]  /*0900*/  DADD R22, R22, R26 ;  /* 0x0000000016167229 */ /* 0x004fce000000001a */
[----:B------:R-:W-:Y:S04]  /*0910*/  STG.E.64 desc[UR4][R10.64], R22 ;  /* 0x000000160a007986 */ /* 0x000fe8000c101b04 */
[----:B-1----:R-:W2:Y:S04]  /*0920*/  LDG.E.64 R18, desc[UR4][R6.64+0x8] ;  /* 0x0000080406127981 */ /* 0x002ea8000c1e1b00 */
[----:B------:R-:W2:Y:S02]  /*0930*/  LDG.E.64 R26, desc[UR4][R14.64] ;  /* 0x000000040e1a7981 */ /* 0x000ea4000c1e1b00 */
[----:B--2---:R-:W-:-:S07]  /*0940*/  DADD R26, R18, R26 ;  /* 0x00000000121a7229 */ /* 0x004fce000000001a */
[----:B------:R1:W-:Y:S04]  /*0950*/  STG.E.64 desc[UR4][R14.64], R26 ;  /* 0x0000001a0e007986 */ /* 0x0003e8000c101b04 */
[----:B------:R-:W3:Y:S04]  /*0960*/  LDG.E.64 R18, desc[UR4][R4.64+0x8] ;  /* 0x0000080404127981 */ /* 0x000ee8000c1e1b00 */
[----:B0-----:R-:W3:Y:S01]  /*0970*/  LDG.E.64 R20, desc[UR4][R12.64] ;  /* 0x000000040c147981 */ /* 0x001ee2000c1e1b00 */
[----:B------:R-:W-:Y:S01]  /*0980*/  LEA R17, R9, R17, 0x1 ;  /* 0x0000001109117211 */ /* 0x000fe200078e08ff */
[----:B---3--:R-:W-:-:S07]  /*0990*/  DADD R24, R18, R20 ;  /* 0x0000000012187229 */ /* 0x008fce0000000014 */
[----:B------:R0:W-:Y:S04]  /*09a0*/  STG.E.64 desc[UR4][R12.64], R24 ;  /* 0x000000180c007986 */ /* 0x0001e8000c101b04 */
[----:B------:R-:W2:Y:S04]  /*09b0*/  LDG.E.64 R18, desc[UR4][R2.64+0x8] ;  /* 0x0000080402127981 */ /* 0x000ea8000c1e1b00 */
[----:B------:R-:W2:Y:S01]  /*09c0*/  LDG.E.64 R20, desc[UR4][R10.64] ;  /* 0x000000040a147981 */ /* 0x000ea2000c1e1b00 */
[----:B------:R-:W-:-:S04]  /*09d0*/  IADD3 R0, P0, PT, R0, R17, RZ ;  /* 0x0000001100007210 */ /* 0x000fc80007f1e0ff */
[----:B------:R-:W-:Y:S01]  /*09e0*/  LEA.HI.X.SX32 R17, R17, R8, 0x1, P0 ;  /* 0x0000000811117211 */ /* 0x000fe200000f0eff */
[----:B------:R-:W-:-:S03]  /*09f0*/  IMAD.SHL.U32 R8, R0, 0x8, RZ ;  /* 0x0000000800087824 */ /* 0x000fc600078e00ff */
[----:B------:R-:W-:Y:S02]  /*0a00*/  SHF.L.U64.HI R0, R0, 0x3, R17 ;  /* 0x0000000300007819 */ /* 0x000fe40000010211 */
[----:B-1----:R-:W-:-:S04]  /*0a10*/  IADD3 R26, P0, PT, R8, UR8, RZ ;  /* 0x00000008081a7c10 */ /* 0x002fc8000ff1e0ff */
[----:B------:R-:W-:Y:S01]  /*0a20*/  IADD3.X R27, PT, PT, R0, UR9, RZ, P0, !PT ;  /* 0x00000009001b7c10 */ /* 0x000fe200087fe4ff */
[----:B--2---:R-:W-:-:S07]  /*0a30*/  DADD R18, R18, R20 ;  /* 0x0000000012127229 */ /* 0x004fce0000000014 */
[----:B------:R1:W-:Y:S04]  /*0a40*/  STG.E.64 desc[UR4][R10.64], R18 ;  /* 0x000000120a007986 */ /* 0x0003e8000c101b04 */
[----:B------:R-:W2:Y:S04]  /*0a50*/  LDG.E.64 R16, desc[UR4][R26.64+-0x8] ;  /* 0xfffff8041a107981 */ /* 0x000ea8000c1e1b00 */
[----:B------:R-:W2:Y:S01]  /*0a60*/  LDG.E.64 R20, desc[UR4][R14.64] ;  /* 0x000000040e147981 */ /* 0x000ea2000c1e1b00 */
[----:B0-----:R-:W-:-:S04]  /*0a70*/  IADD3 R24, P0, PT, R8, UR10, RZ ;  /* 0x0000000a08187c10 */ /* 0x001fc8000ff1e0ff */
[----:B------:R-:W-:Y:S01]  /*0a80*/  IADD3.X R25, PT, PT, R0, UR11, RZ, P0, !PT ;  /* 0x0000000b00197c10 */ /* 0x000fe200087fe4ff */
[----:B--2---:R-:W-:-:S07]  /*0a90*/  DADD R16, R16, R20 ;  /* 0x0000000010107229 */ /* 0x004fce0000000014 */
[----:B------:R0:W-:Y:S04]  /*0aa0*/  STG.E.64 desc[UR4][R14.64], R16 ;  /* 0x000000100e007986 */ /* 0x0001e8000c101b04 */
[----:B------:R-:W2:Y:S04]  /*0ab0*/  LDG.E.64 R20, desc[UR4][R24.64+-0x8] ;  /* 0xfffff80418147981 */ /* 0x000ea8000c1e1b00 */
[----:B------:R-:W2:Y:S01]  /*0ac0*/  LDG.E.64 R22, desc[UR4][R12.64] ;  /* 0x000000040c167981 */ /* 0x000ea2000c1e1b00 */
[----:B------:R-:W-:-:S04]  /*0ad0*/  IADD3 R28, P0, PT, R8, UR6, RZ ;  /* 0x00000006081c7c10 */ /* 0x000fc8000ff1e0ff */
[----:B------:R-:W-:Y:S01]  /*0ae0*/  IADD3.X R29, PT, PT, R0, UR7, RZ, P0, !PT ;  /* 0x00000007001d7c10 */ /* 0x000fe200087fe4ff */
[----:B--2---:R-:W-:-:S07]  /*0af0*/  DADD R20, R20, R22 ;  /* 0x0000000014147229 */ /* 0x004fce0000000016 */
[----:B------:R2:W-:Y:S04]  /*0b00*/  STG.E.64 desc[UR4][R12.64], R20 ;  /* 0x000000140c007986 */ /* 0x0005e8000c101b04 */
[----:B-1----:R-:W3:Y:S04]  /*0b10*/  LDG.E.64 R18, desc[UR4][R28.64+-0x8] ;  /* 0xfffff8041c127981 */ /* 0x002ee8000c1e1b00 */
[----:B------:R-:W3:Y:S01]  /*0b20*/  LDG.E.64 R22, desc[UR4][R10.64] ;  /* 0x000000040a167981 */ /* 0x000ee2000c1e1b00 */
[----:B------:R-:W-:Y:S01]  /*0b30*/  IMAD.WIDE R6, R9, 0x8, R6 ;  /* 0x0000000809067825 */ /* 0x000fe200078e0206 */
[----:B---3--:R-:W-:-:S07]  /*0b40*/  DADD R18, R18, R22 ;  /* 0x0000000012127229 */ /* 0x008fce0000000016 */
[----:B------:R1:W-:Y:S04]  /*0b50*/  STG.E.64 desc[UR4][R10.64], R18 ;  /* 0x000000120a007986 */ /* 0x0003e8000c101b04 */
[----:B0-----:R-:W3:Y:S04]  /*0b60*/  LDG.E.64 R16, desc[UR4][R6.64] ;  /* 0x0000000406107981 */ /* 0x001ee8000c1e1b00 */
[----:B------:R-:W3:Y:S01]  /*0b70*/  LDG.E.64 R22, desc[UR4][R14.64] ;  /* 0x000000040e167981 */ /* 0x000ee2000c1e1b00 */
[----:B------:R-:W-:Y:S01]  /*0b80*/  IMAD.WIDE R4, R9, 0x8, R4 ;  /* 0x0000000809047825 */ /* 0x000fe200078e0204 */
[----:B---3--:R-:W-:-:S07]  /*0b90*/  DADD R16, R16, R22 ;  /* 0x0000000010107229 */ /* 0x008fce0000000016 */
[----:B------:R0:W-:Y:S04]  /*0ba0*/  STG.E.64 desc[UR4][R14.64], R16 ;  /* 0x000000100e007986 */ /* 0x0001e8000c101b04 */
[----:B--2---:R-:W2:Y:S04]  /*0bb0*/  LDG.E.64 R20, desc[UR4][R4.64] ;  /* 0x0000000404147981 */ /* 0x004ea8000c1e1b00 */
[----:B------:R-:W2:Y:S01]  /*0bc0*/  LDG.E.64 R22, desc[UR4][R12.64] ;  /* 0x000000040c167981 */ /* 0x000ea2000c1e1b00 */
[----:B------:R-:W-:Y:S01]  /*0bd0*/  IMAD.WIDE R2, R9, 0x8, R2 ;  /* 0x0000000809027825 */ /* 0x000fe200078e0202 */
[----:B--2---:R-:W-:-:S07]  /*0be0*/  DADD R20, R20, R22 ;  /* 0x0000000014147229 */ /* 0x004fce0000000016 */
[----:B------:R2:W-:Y:S04]  /*0bf0*/  STG.E.64 desc[UR4][R12.64], R20 ;  /* 0x000000140c007986 */ /* 0x0005e8000c101b04 */
[----:B------:R-:W3:Y:S04]  /*0c00*/  LDG.E.64 R8, desc[UR4][R2.64] ;  /* 0x0000000402087981 */ /* 0x000ee8000c1e1b00 */
[----:B-1----:R-:W3:Y:S02]  /*0c10*/  LDG.E.64 R18, desc[UR4][R10.64] ;  /* 0x000000040a127981 */ /* 0x002ee4000c1e1b00 */
        /* <DEDUP_REMOVED lines=10> */
[----:B------:R-:W4:Y:S04]  /*0cc0*/  LDG.E.64 R2, desc[UR4][R2.64+0x8] ;  /* 0x0000080402027981 */ /* 0x000f28000c1e1b00 */
[----:B--2---:R-:W4:Y:S01]  /*0cd0*/  LDG.E.64 R20, desc[UR4][R10.64] ;  /* 0x000000040a147981 */ /* 0x004f22000c1e1b00 */
[----:B-1----:R-:W1:Y:S01]  /*0ce0*/  MUFU.RCP64H R9, 9 ;  /* 0x4022000000097908 */ /* 0x002e620000001800 */
[----:B0-----:R-:W-:-:S02]  /*0cf0*/  IMAD.MOV.U32 R16, RZ, RZ, 0x0 ;  /* 0x00000000ff107424 */ /* 0x001fc400078e00ff */
[----:B------:R-:W-:Y:S02]  /*0d00*/  IMAD.MOV.U32 R17, RZ, RZ, 0x40220000 ;  /* 0x40220000ff117424 */ /* 0x000fe400078e00ff */
[----:B------:R-:W-:-:S06]  /*0d10*/  IMAD.MOV.U32 R8, RZ, RZ, 0x1 ;  /* 0x00000001ff087424 */ /* 0x000fcc00078e00ff */
[----:B-1----:R-:W-:Y:S02]  /*0d20*/  DFMA R4, R8, -R16, 1 ;  /* 0x3ff000000804742b */ /* 0x002fe40000000810 */
[----:B----4-:R-:W-:-:S07]  /*0d30*/  DADD R20, R2, R20 ;  /* 0x0000000002147229 */ /* 0x010fce0000000014 */
[----:B------:R3:W-:Y:S04]  /*0d40*/  STG.E.64 desc[UR4][R10.64], R20 ;  /* 0x000000140a007986 */ /* 0x0007e8000c101b04 */
[----:B------:R-:W2:Y:S01]  /*0d50*/  LDG.E.64 R6, desc[UR4][R14.64] ;  /* 0x000000040e067981 */ /* 0x000ea2000c1e1b00 */
[----:B------:R-:W-:-:S08]  /*0d60*/  DFMA R4, R4, R4, R4 ;  /* 0x000000040404722b */ /* 0x000fd00000000004 */
[----:B------:R-:W-:-:S08]  /*0d70*/  DFMA R4, R8, R4, R8 ;  /* 0x000000040804722b */ /* 0x000fd00000000008 */
[----:B------:R-:W-:-:S08]  /*0d80*/  DFMA R2, R4, -R16, 1 ;  /* 0x3ff000000402742b */ /* 0x000fd00000000810 */
[----:B------:R-:W-:Y:S01]  /*0d90*/  DFMA R2, R4, R2, R4 ;  /* 0x000000020402722b */ /* 0x000fe20000000004 */
[----:B------:R-:W-:Y:S07]  /*0da0*/  BSSY.RECONVERGENT B0, `(.L_x_1) ;  /* 0x000000e000007945 */ /* 0x000fee0003800200 */
[----:B--2---:R-:W-:-:S08]  /*0db0*/  DMUL R4, R6, R2 ;  /* 0x0000000206047228 */ /* 0x004fd00000000000 */
[----:B------:R-:W-:-:S08]  /*0dc0*/  DFMA R8, R4, -9, R6 ;  /* 0xc02200000408782b */ /* 0x000fd00000000006 */
[----:B------:R-:W-:Y:S01]  /*0dd0*/  DFMA R4, R2, R8, R4 ;  /* 0x000000080204722b */ /* 0x000fe20000000004 */
[----:B------:R-:W-:-:S09]  /*0de0*/  FSETP.GEU.AND P1, PT, |R7|, 6.5827683646048100446e-37, PT ;  /* 0x036000000700780b */ /* 0x000fd20003f2e200 */
[----:B------:R-:W-:-:S05]  /*0df0*/  FFMA R0, RZ, 2.53125, R5 ;  /* 0x40220000ff007823 */ /* 0x000fca0000000005 */
[----:B------:R-:W-:Y:S01]  /*0e00*/  FSETP.GT.AND P0, PT, |R0|, 1.469367938527859385e-39, PT ;  /* 0x001000000000780b */ /* 0x000fe20003f04200 */
[----:B------:R-:W-:Y:S02]  /*0e10*/  IMAD.MOV.U32 R2, RZ, RZ, RZ ;  /* 0x000000ffff027224 */ /* 0x000fe400078e00ff */
[----:B------:R-:W-:-:S10]  /*0e20*/  IMAD.MOV.U32 R3, RZ, RZ, 0x40220000 ;  /* 0x40220000ff037424 */ /* 0x000fd400078e00ff */
[----:B---3--:R-:W-:Y:S05]  /*0e30*/  @P0 BRA P1, `(.L_x_2) ;  /* 0x0000000000100947 */ /* 0x008fea0000800000 */
[----:B------:R-:W-:-:S07]  /*0e40*/  MOV R0, 0xe60 ;  /* 0x00000e6000007802 */ /* 0x000fce0000000f00 */
[----:B------:R-:W-:Y:S05]  /*0e50*/  CALL.REL.NOINC `($__internal_0_$__cuda_sm20_div_rn_f64_full) ;  /* 0x0000000000d47944 */ /* 0x000fea0003c00000 */
[----:B------:R-:W-:Y:S02]  /*0e60*/  IMAD.MOV.U32 R4, RZ, RZ, R6 ;  /* 0x000000ffff047224 */ /* 0x000fe400078e0006 */
[----:B------:R-:W-:-:S07]  /*0e70*/  IMAD.MOV.U32 R5, RZ, RZ, R7 ;  /* 0x000000ffff057224 */ /* 0x000fce00078e0007 */
.L_x_2:
[----:B------:R-:W-:Y:S05]  /*0e80*/  BSYNC.RECONVERGENT B0 ;  /* 0x0000000000007941 */ /* 0x000fea0003800200 */
.L_x_1:
[----:B------:R0:W-:Y:S04]  /*0e90*/  STG.E.64 desc[UR4][R14.64], R4 ;  /* 0x000000040e007986 */ /* 0x0001e8000c101b04 */
[----:B------:R-:W2:Y:S01]  /*0ea0*/  LDG.E.64 R6, desc[UR4][R12.64] ;  /* 0x000000040c067981 */ /* 0x000ea2000c1e1b00 */
[----:B------:R-:W1:Y:S01]  /*0eb0*/  MUFU.RCP64H R9, 9 ;  /* 0x4022000000097908 */ /* 0x000e620000001800 */
[----:B------:R-:W-:Y:S01]  /*0ec0*/  MOV R16, 0x0 ;  /* 0x0000000000107802 */ /* 0x000fe20000000f00 */
[----:B------:R-:W-:Y:S01]  /*0ed0*/  IMAD.MOV.U32 R17, RZ, RZ, 0x40220000 ;  /* 0x40220000ff117424 */ /* 0x000fe200078e00ff */
[----:B------:R-:W-:Y:S01]  /*0ee0*/  BSSY.RECONVERGENT B0, `(.L_x_3) ;  /* 0x0000012000007945 */ /* 0x000fe20003800200 */
[----:B------:R-:W-:-:S06]  /*0ef0*/  IMAD.MOV.U32 R8, RZ, RZ, 0x1 ;  /* 0x00000001ff087424 */ /* 0x000fcc00078e00ff */
[----:B-1----:R-:W-:-:S08]  /*0f00*/  DFMA R18, R8, -R16, 1 ;  /* 0x3ff000000812742b */ /* 0x002fd00000000810 */
[----:B------:R-:W-:-:S08]  /*0f10*/  DFMA R18, R18, R18, R18 ;  /* 0x000000121212722b */ /* 0x000fd00000000012 */
[----:B------:R-:W-:-:S08]  /*0f20*/  DFMA R18, R8, R18, R8 ;  /* 0x000000120812722b */ /* 0x000fd00000000008 */
[----:B------:R-:W-:-:S08]  /*0f30*/  DFMA R16, R18, -R16, 1 ;  /* 0x3ff000001210742b */ /* 0x000fd00000000810 */
[----:B------:R-:W-:-:S08]  /*0f40*/  DFMA R16, R18, R16, R18 ;  /* 0x000000101210722b */ /* 0x000fd00000000012 */
[----:B--2---:R-:W-:Y:S01]  /*0f50*/  DMUL R8, R16, R6 ;  /* 0x0000000610087228 */ /* 0x004fe20000000000 */
[----:B------:R-:W-:-:S07]  /*0f60*/  FSETP.GEU.AND P1, PT, |R7|, 6.5827683646048100446e-37, PT ;  /* 0x036000000700780b */ /* 0x000fce0003f2e200 */
[----:B0-----:R-:W-:-:S08]  /*0f70*/  DFMA R4, R8, -9, R6 ;  /* 0xc02200000804782b */ /* 0x001fd00000000006 */
[----:B------:R-:W-:-:S10]  /*0f80*/  DFMA R4, R16, R4, R8 ;  /* 0x000000041004722b */ /* 0x000fd40000000008 */
[----:B------:R-:W-:-:S05]  /*0f90*/  FFMA R0, RZ, 2.53125, R5 ;  /* 0x40220000ff007823 */ /* 0x000fca0000000005 */
[----:B------:R-:W-:-:S13]  /*0fa0*/  FSETP.GT.AND P0, PT, |R0|, 1.469367938527859385e-39, PT ;  /* 0x001000000000780b */ /* 0x000fda0003f04200 */
[----:B------:R-:W-:Y:S05]  /*0fb0*/  @P0 BRA P1, `(.L_x_4) ;  /* 0x0000000000100947 */ /* 0x000fea0000800000 */
[----:B------:R-:W-:-:S07]  /*0fc0*/  MOV R0, 0xfe0 ;  /* 0x00000fe000007802 */ /* 0x000fce0000000f00 */
[----:B------:R-:W-:Y:S05]  /*0fd0*/  CALL.REL.NOINC `($__internal_0_$__cuda_sm20_div_rn_f64_full) ;  /* 0x0000000000747944 */ /* 0x000fea0003c00000 */
[----:B------:R-:W-:Y:S02]  /*0fe0*/  IMAD.MOV.U32 R4, RZ, RZ, R6 ;  /* 0x000000ffff047224 */ /* 0x000fe400078e0006 */
[----:B------:R-:W-:-:S07]  /*0ff0*/  IMAD.MOV.U32 R5, RZ, RZ, R7 ;  /* 0x000000ffff057224 */ /* 0x000fce00078e0007 */
.L_x_4:
[----:B------:R-:W-:Y:S05]  /*1000*/  BSYNC.RECONVERGENT B0 ;  /* 0x0000000000007941 */ /* 0x000fea0003800200 */
.L_x_3:
[----:B------:R0:W-:Y:S04]  /*1010*/  STG.E.64 desc[UR4][R12.64], R4 ;  /* 0x000000040c007986 */ /* 0x0001e8000c101b04 */
[----:B------:R-:W2:Y:S01]  /*1020*/  LDG.E.64 R6, desc[UR4][R10.64] ;  /* 0x000000040a067981 */ /* 0x000ea2000c1e1b00 */
[----:B------:R-:W1:Y:S01]  /*1030*/  MUFU.RCP64H R9, 9 ;  /* 0x4022000000097908 */ /* 0x000e620000001800 */
[----:B------:R-:W-:Y:S01]  /*1040*/  IMAD.MOV.U32 R14, RZ, RZ, 0x0 ;  /* 0x00000000ff0e7424 */ /* 0x000fe200078e00ff */
[----:B------:R-:W-:Y:S01]  /*1050*/  BSSY.RECONVERGENT B0, `(.L_x_5) ;  /* 0x0000013000007945 */ /* 0x000fe20003800200 */
[----:B------:R-:W-:Y:S02]  /*1060*/  IMAD.MOV.U32 R15, RZ, RZ, 0x40220000 ;  /* 0x40220000ff0f7424 */ /* 0x000fe400078e00ff */
        /* <DEDUP_REMOVED lines=15> */
[----:B------:R-:W-:Y:S01]  /*1160*/  IMAD.MOV.U32 R4, RZ, RZ, R6 ;  /* 0x000000ffff047224 */ /* 0x000fe200078e0006 */
[----:B------:R-:W-:-:S07]  /*1170*/  MOV R5, R7 ;  /* 0x0000000700057202 */ /* 0x000fce0000000f00 */
.L_x_6:
[----:B------:R-:W-:Y:S05]  /*1180*/  BSYNC.RECONVERGENT B0 ;  /* 0x0000000000007941 */ /* 0x000fea0003800200 */
.L_x_5:
[----:B------:R-:W-:Y:S01]  /*1190*/  STG.E.64 desc[UR4][R10.64], R4 ;  /* 0x000000040a007986 */ /* 0x000fe2000c101b04 */
[----:B------:R-:W-:Y:S05]  /*11a0*/  EXIT ;  /* 0x000000000000794d */ /* 0x000fea0003800000 */
        .weak           $__internal_0_$__cuda_sm20_div_rn_f64_full
        .type           $__internal_0_$__cuda_sm20_div_rn_f64_full,@function
        .size           $__internal_0_$__cuda_sm20_div_rn_f64_full,(.L_x_13 - $__internal_0_$__cuda_sm20_div_rn_f64_full)
$__internal_0_$__cuda_sm20_div_rn_f64_full:
[C---:B------:R-:W-:Y:S01]  /*11b0*/  FSETP.GEU.AND P0, PT, |R3|.reuse, 1.469367938527859385e-39, PT ;  /* 0x001000000300780b */ /* 0x040fe20003f0e200 */
[----:B------:R-:W-:Y:S01]  /*11c0*/  IMAD.MOV.U32 R20, RZ, RZ, 0x1 ;  /* 0x00000001ff147424 */ /* 0x000fe200078e00ff */
[----:B------:R-:W-:Y:S01]  /*11d0*/  LOP3.LUT R8, R3, 0x800fffff, RZ, 0xc0, !PT ;  /* 0x800fffff03087812 */ /* 0x000fe200078ec0ff */
[----:B------:R-:W-:Y:S01]  /*11e0*/  BSSY.RECONVERGENT B1, `(.L_x_7) ;  /* 0x0000054000017945 */ /* 0x000fe20003800200 */
[C---:B------:R-:W-:Y:S02]  /*11f0*/  FSETP.GEU.AND P2, PT, |R7|.reuse, 1.469367938527859385e-39, PT ;  /* 0x001000000700780b */ /* 0x040fe40003f4e200 */
[----:B------:R-:W-:Y:S01]  /*1200*/  LOP3.LUT R9, R8, 0x3ff00000, RZ, 0xfc, !PT ;  /* 0x3ff0000008097812 */ /* 0x000fe200078efcff */
[----:B------:R-:W-:Y:S01]  /*1210*/  IMAD.MOV.U32 R8, RZ, RZ, R2 ;  /* 0x000000ffff087224 */ /* 0x000fe200078e0002 */
[----:B------:R-:W-:Y:S02]  /*1220*/  LOP3.LUT R4, R7, 0x7ff00000, RZ, 0xc0, !PT ;  /* 0x7ff0000007047812 */ /* 0x000fe400078ec0ff */
[----:B------:R-:W-:-:S03]  /*1230*/  LOP3.LUT R25, R3, 0x7ff00000, RZ, 0xc0, !PT ;  /* 0x7ff0000003197812 */ /* 0x000fc600078ec0ff */
[----:B------:R-:W-:Y:S01]  /*1240*/  @!P0 DMUL R8, R2, 8.98846567431157953865e+307 ;  /* 0x7fe0000002088828 */ /* 0x000fe20000000000 */
[----:B------:R-:W-:-:S03]  /*1250*/  ISETP.GE.U32.AND P1, PT, R4, R25, PT ;  /* 0x000000190400720c */ /* 0x000fc60003f26070 */
[----:B------:R-:W-:Y:S02]  /*1260*/  @!P2 LOP3.LUT R5, R3, 0x7ff00000, RZ, 0xc0, !PT ;  /* 0x7ff000000305a812 */ /* 0x000fe400078ec0ff */
[----:B------:R-:W0:Y:S02]  /*1270*/  MUFU.RCP64H R21, R9 ;  /* 0x0000000900157308 */ /* 0x000e240000001800 */
[----:B------:R-:W-:Y:S01]  /*1280*/  @!P2 ISETP.GE.U32.AND P3, PT, R4, R5, PT ;  /* 0x000000050400a20c */ /* 0x000fe20003f66070 */
[----:B------:R-:W-:Y:S01]  /*1290*/  IMAD.MOV.U32 R5, RZ, RZ, 0x1ca00000 ;  /* 0x1ca00000ff057424 */ /* 0x000fe200078e00ff */
[----:B------:R-:W-:-:S04]  /*12a0*/  @!P0 LOP3.LUT R25, R9, 0x7ff00000, RZ, 0xc0, !PT ;  /* 0x7ff0000009198812 */ /* 0x000fc800078ec0ff */
[----:B------:R-:W-:-:S04]  /*12b0*/  @!P2 SEL R19, R5, 0x63400000, !P3 ;  /* 0x634000000513a807 */ /* 0x000fc80005800000 */
[----:B------:R-:W-:-:S04]  /*12c0*/  @!P2 LOP3.LUT R22, R19, 0x80000000, R7, 0xf8, !PT ;  /* 0x800000001316a812 */ /* 0x000fc800078ef807 */
[----:B------:R-:W-:Y:S01]  /*12d0*/  @!P2 LOP3.LUT R23, R22, 0x100000, RZ, 0xfc, !PT ;  /* 0x001000001617a812 */ /* 0x000fe200078efcff */
[----:B0-----:R-:W-:Y:S01]  /*12e0*/  DFMA R16, R20, -R8, 1 ;  /* 0x3ff000001410742b */ /* 0x001fe20000000808 */
[----:B------:R-:W-:-:S07]  /*12f0*/  @!P2 IMAD.MOV.U32 R22, RZ, RZ, RZ ;  /* 0x000000ffff16a224 */ /* 0x000fce00078e00ff */
[----:B------:R-:W-:-:S08]  /*1300*/  DFMA R16, R16, R16, R16 ;  /* 0x000000101010722b */ /* 0x000fd00000000010 */
[----:B------:R-:W-:Y:S01]  /*1310*/  DFMA R20, R20, R16, R20 ;  /* 0x000000101414722b */ /* 0x000fe20000000014 */
[----:B------:R-:W-:Y:S01]  /*1320*/  SEL R17, R5, 0x63400000, !P1 ;  /* 0x6340000005117807 */ /* 0x000fe20004800000 */
[----:B------:R-:W-:-:S03]  /*1330*/  IMAD.MOV.U32 R16, RZ, RZ, R6 ;  /* 0x000000ffff107224 */ /* 0x000fc600078e0006 */
[----:B------:R-:W-:-:S03]  /*1340*/  LOP3.LUT R17, R17, 0x800fffff, R7, 0xf8, !PT ;  /* 0x800fffff11117812 */ /* 0x000fc600078ef807 */
[----:B------:R-:W-:-:S03]  /*1350*/  DFMA R18, R20, -R8, 1 ;  /* 0x3ff000001412742b */ /* 0x000fc60000000808 */
[----:B------:R-:W-:-:S05]  /*1360*/  @!P2 DFMA R16, R16, 2, -R22 ;  /* 0x400000001010a82b */ /* 0x000fca0000000816 */
[----:B------:R-:W-:-:S08]  /*1370*/  DFMA R18, R20, R18, R20 ;  /* 0x000000121412722b */ /* 0x000fd00000000014 */
[----:B------:R-:W-:-:S08]  /*1380*/  DMUL R20, R18, R16 ;  /* 0x0000001012147228 */ /* 0x000fd00000000000 */
[----:B------:R-:W-:-:S08]  /*1390*/  DFMA R22, R20, -R8, R16 ;  /* 0x800000081416722b */ /* 0x000fd00000000010 */
[----:B------:R-:W-:Y:S01]  /*13a0*/  DFMA R22, R18, R22, R20 ;  /* 0x000000161216722b */ /* 0x000fe20000000014 */
[----:B------:R-:W-:Y:S01]  /*13b0*/  IMAD.MOV.U32 R18, RZ, RZ, R4 ;  /* 0x000000ffff127224 */ /* 0x000fe200078e0004 */
[----:B------:R-:W-:Y:S01]  /*13c0*/  @!P2 LOP3.LUT R18, R17, 0x7ff00000, RZ, 0xc0, !PT ;  /* 0x7ff000001112a812 */ /* 0x000fe200078ec0ff */
[----:B------:R-:W-:-:S04]  /*13d0*/  VIADD R20, R25, 0xffffffff ;  /* 0xffffffff19147836 */ /* 0x000fc80000000000 */
[----:B------:R-:W-:-:S05]  /*13e0*/  VIADD R19, R18, 0xffffffff ;  /* 0xffffffff12137836 */ /* 0x000fca0000000000 */
[----:B------:R-:W-:-:S04]  /*13f0*/  ISETP.GT.U32.AND P0, PT, R19, 0x7feffffe, PT ;  /* 0x7feffffe1300780c */ /* 0x000fc80003f04070 */
[----:B------:R-:W-:-:S13]  /*1400*/  ISETP.GT.U32.OR P0, PT, R20, 0x7feffffe, P0 ;  /* 0x7feffffe1400780c */ /* 0x000fda0000704470 */
[----:B------:R-:W-:Y:S05]  /*1410*/  @P0 BRA `(.L_x_8) ;  /* 0x00000000006c0947 */ /* 0x000fea0003800000 */
[----:B------:R-:W-:Y:S01]  /*1420*/  LOP3.LUT R7, R3, 0x7ff00000, RZ, 0xc0, !PT ;  /* 0x7ff0000003077812 */ /* 0x000fe200078ec0ff */
[----:B------:R-:W-:-:S03]  /*1430*/  IMAD.MOV.U32 R18, RZ, RZ, RZ ;  /* 0x000000ffff127224 */ /* 0x000fc600078e00ff */
[CC--:B------:R-:W-:Y:S02]  /*1440*/  VIADDMNMX R6, R4.reuse, -R7.reuse, 0xb9600000, !PT ;  /* 0xb960000004067446 */ /* 0x0c0fe40007800907 */
[----:B------:R-:W-:Y:S02]  /*1450*/  ISETP.GE.U32.AND P0, PT, R4, R7, PT ;  /* 0x000000070400720c */ /* 0x000fe40003f06070 */
[----:B------:R-:W-:Y:S02]  /*1460*/  VIMNMX R6, PT, PT, R6, 0x46a00000, PT ;  /* 0x46a0000006067848 */ /* 0x000fe40003fe0100 */
[----:B------:R-:W-:-:S04]  /*1470*/  SEL R5, R5, 0x63400000, !P0 ;  /* 0x6340000005057807 */ /* 0x000fc80004000000 */
[----:B------:R-:W-:-:S05]  /*1480*/  IADD3 R6, PT, PT, -R5, R6, RZ ;  /* 0x0000000605067210 */ /* 0x000fca0007ffe1ff */
[----:B------:R-:W-:-:S06]  /*1490*/  VIADD R19, R6, 0x7fe00000 ;  /* 0x7fe0000006137836 */ /* 0x000fcc0000000000 */
[----:B------:R-:W-:-:S10]  /*14a0*/  DMUL R4, R22, R18 ;  /* 0x0000001216047228 */ /* 0x000fd40000000000 */
[----:B------:R-:W-:-:S13]  /*14b0*/  FSETP.GTU.AND P0, PT, |R5|, 1.469367938527859385e-39, PT ;  /* 0x001000000500780b */ /* 0x000fda0003f0c200 */
[----:B------:R-:W-:Y:S05]  /*14c0*/  @P0 BRA `(.L_x_9) ;  /* 0x0000000000940947 */ /* 0x000fea0003800000 */
[----:B------:R-:W-:Y:S01]  /*14d0*/  DFMA R16, R22, -R8, R16 ;  /* 0x800000081610722b */ /* 0x000fe20000000010 */
[----:B------:R-:W-:-:S09]  /*14e0*/  IMAD.MOV.U32 R18, RZ, RZ, RZ ;  /* 0x000000ffff127224 */ /* 0x000fd200078e00ff */
[C---:B------:R-:W-:Y:S02]  /*14f0*/  FSETP.NEU.AND P0, PT, R17.reuse, RZ, PT ;  /* 0x000000ff1100720b */ /* 0x040fe40003f0d000 */
[----:B------:R-:W-:-:S04]  /*1500*/  LOP3.LUT R7, R17, 0x80000000, R3, 0x48, !PT ;  /* 0x8000000011077812 */ /* 0x000fc800078e4803 */
[----:B------:R-:W-:-:S07]  /*1510*/  LOP3.LUT R19, R7, R19, RZ, 0xfc, !PT ;  /* 0x0000001307137212 */ /* 0x000fce00078efcff */
[----:B------:R-:W-:Y:S05]  /*1520*/  @!P0 BRA `(.L_x_9) ;  /* 0x00000000007c8947 */ /* 0x000fea0003800000 */
[----:B------:R-:W-:Y:S01]  /*1530*/  IMAD.MOV R9, RZ, RZ, -R6 ;  /* 0x000000ffff097224 */ /* 0x000fe200078e0a06 */
[----:B------:R-:W-:Y:S01]  /*1540*/  DMUL.RP R18, R22, R18 ;  /* 0x0000001216127228 */ /* 0x000fe20000008000 */
[----:B------:R-:W-:-:S06]  /*1550*/  IMAD.MOV.U32 R8, RZ, RZ, RZ ;  /* 0x000000ffff087224 */ /* 0x000fcc00078e00ff */
[----:B------:R-:W-:-:S03]  /*1560*/  DFMA R8, R4, -R8, R22 ;  /* 0x800000080408722b */ /* 0x000fc60000000016 */
[----:B------:R-:W-:-:S03]  /*1570*/  LOP3.LUT R7, R19, R7, RZ, 0x3c, !PT ;  /* 0x0000000713077212 */ /* 0x000fc600078e3cff */
[----:B------:R-:W-:-:S04]  /*1580*/  IADD3 R8, PT, PT, -R6, -0x43300000, RZ ;  /* 0xbcd0000006087810 */ /* 0x000fc80007ffe1ff */
[----:B------:R-:W-:-:S04]  /*1590*/  FSETP.NEU.AND P0, PT, |R9|, R8, PT ;  /* 0x000000080900720b */ /* 0x000fc80003f0d200 */
[----:B------:R-:W-:Y:S02]  /*15a0*/  FSEL R4, R18, R4, !P0 ;  /* 0x0000000412047208 */ /* 0x000fe40004000000 */
[----:B------:R-:W-:Y:S01]  /*15b0*/  FSEL R5, R7, R5, !P0 ;  /* 0x0000000507057208 */ /* 0x000fe20004000000 */
[----:B------:R-:W-:Y:S06]  /*15c0*/  BRA `(.L_x_9) ;  /* 0x0000000000547947 */ /* 0x000fec0003800000 */
.L_x_8:
[----:B------:R-:W-:-:S14]  /*15d0*/  DSETP.NAN.AND P0, PT, R6, R6, PT ;  /* 0x000000060600722a */ /* 0x000fdc0003f08000 */
[----:B------:R-:W-:Y:S05]  /*15e0*/  @P0 BRA `(.L_x_10) ;  /* 0x0000000000440947 */ /* 0x000fea0003800000 */
[----:B------:R-:W-:-:S14]  /*15f0*/  DSETP.NAN.AND P0, PT, R2, R2, PT ;  /* 0x000000020200722a */ /* 0x000fdc0003f08000 */
[----:B------:R-:W-:Y:S05]  /*1600*/  @P0 BRA `(.L_x_11) ;  /* 0x0000000000300947 */ /* 0x000fea0003800000 */
[----:B------:R-:W-:Y:S01]  /*1610*/  ISETP.NE.AND P0, PT, R18, R25, PT ;  /* 0x000000191200720c */ /* 0x000fe20003f05270 */
[----:B------:R-:W-:Y:S02]  /*1620*/  IMAD.MOV.U32 R4, RZ, RZ, 0x0 ;  /* 0x00000000ff047424 */ /* 0x000fe400078e00ff */
[----:B------:R-:W-:-:S10]  /*1630*/  IMAD.MOV.U32 R5, RZ, RZ, -0x80000 ;  /* 0xfff80000ff057424 */ /* 0x000fd400078e00ff */
[----:B------:R-:W-:Y:S05]  /*1640*/  @!P0 BRA `(.L_x_9) ;  /* 0x0000000000348947 */ /* 0x000fea0003800000 */
[----:B------:R-:W-:Y:S02]  /*1650*/  ISETP.NE.AND P0, PT, R18, 0x7ff00000, PT ;  /* 0x7ff000001200780c */ /* 0x000fe40003f05270 */
[----:B------:R-:W-:Y:S02]  /*1660*/  LOP3.LUT R5, R7, 0x80000000, R3, 0x48, !PT ;  /* 0x8000000007057812 */ /* 0x000fe400078e4803 */
[----:B------:R-:W-:-:S13]  /*1670*/  ISETP.EQ.OR P0, PT, R25, RZ, !P0 ;  /* 0x000000ff1900720c */ /* 0x000fda0004702670 */
[----:B------:R-:W-:Y:S01]  /*1680*/  @P0 LOP3.LUT R6, R5, 0x7ff00000, RZ, 0xfc, !PT ;  /* 0x7ff0000005060812 */ /* 0x000fe200078efcff */
[----:B------:R-:W-:Y:S01]  /*1690*/  @!P0 IMAD.MOV.U32 R4, RZ, RZ, RZ ;  /* 0x000000ffff048224 */ /* 0x000fe200078e00ff */
[----:B------:R-:W-:-:S03]  /*16a0*/  @P0 MOV R4, RZ ;  /* 0x000000ff00040202 */ /* 0x000fc60000000f00 */
[----:B------:R-:W-:Y:S01]  /*16b0*/  @P0 IMAD.MOV.U32 R5, RZ, RZ, R6 ;  /* 0x000000ffff050224 */ /* 0x000fe200078e0006 */
[----:B------:R-:W-:Y:S06]  /*16c0*/  BRA `(.L_x_9) ;  /* 0x0000000000147947 */ /* 0x000fec0003800000 */
.L_x_11:
[----:B------:R-:W-:Y:S01]  /*16d0*/  LOP3.LUT R5, R3, 0x80000, RZ, 0xfc, !PT ;  /* 0x0008000003057812 */ /* 0x000fe200078efcff */
[----:B------:R-:W-:Y:S01]  /*16e0*/  IMAD.MOV.U32 R4, RZ, RZ, R2 ;  /* 0x000000ffff047224 */ /* 0x000fe200078e0002 */
[----:B------:R-:W-:Y:S06]  /*16f0*/  BRA `(.L_x_9) ;  /* 0x0000000000087947 */ /* 0x000fec0003800000 */
.L_x_10:
[----:B------:R-:W-:Y:S01]  /*1700*/  LOP3.LUT R5, R7, 0x80000, RZ, 0xfc, !PT ;  /* 0x0008000007057812 */ /* 0x000fe200078efcff */
[----:B------:R-:W-:-:S07]  /*1710*/  IMAD.MOV.U32 R4, RZ, RZ, R6 ;  /* 0x000000ffff047224 */ /* 0x000fce00078e0006 */
.L_x_9:
[----:B------:R-:W-:Y:S05]  /*1720*/  BSYNC.RECONVERGENT B1 ;  /* 0x0000000000017941 */ /* 0x000fea0003800200 */
.L_x_7:
[----:B------:R-:W-:Y:S02]  /*1730*/  IMAD.MOV.U32 R6, RZ, RZ, R4 ;  /* 0x000000ffff067224 */ /* 0x000fe400078e0004 */
[----:B------:R-:W-:Y:S02]  /*1740*/  IMAD.MOV.U32 R7, RZ, RZ, R5 ;  /* 0x000000ffff077224 */ /* 0x000fe400078e0005 */
[----:B------:R-:W-:Y:S02]  /*1750*/  IMAD.MOV.U32 R4, RZ, RZ, R0 ;  /* 0x000000ffff047224 */ /* 0x000fe400078e0000 */
[----:B------:R-:W-:-:S04]  /*1760*/  IMAD.MOV.U32 R5, RZ, RZ, 0x0 ;  /* 0x00000000ff057424 */ /* 0x000fc800078e00ff */
[----:B------:R-:W-:Y:S05]  /*1770*/  RET.REL.NODEC R4 `(_Z14fil_SoA_devicePdS_S_S_S_S_i) ;  /* 0xffffffe804207950 */ /* 0x000fea0003c3ffff */
.L_x_12:
[----:B------:R-:W-:-:S00]  /*1780*/  BRA `(.L_x_12) ;  /* 0xfffffffc00fc7947 */ /* 0x000fc0000383ffff */
[----:B------:R-:W-:-:S00]  /*1790*/  NOP ;  /* 0x0000000000007918 */ /* 0x000fc00000000000 */
        /* <DEDUP_REMOVED lines=14> */
.L_x_13:


//--------------------- .nv.shared.reserved.0     --------------------------
	.section	.nv.shared.reserved.0,"aw",@nobits
	.weak		__nv_reservedSMEM_offset_0_alias
	.size		__nv_reservedSMEM_offset_0_alias, 0, 64
	.other		__nv_reservedSMEM_offset_0_alias,@"STO_CUDA_RESERVED_SHARED STV_DEFAULT"
__nv_reservedSMEM_offset_0_alias:
	.zero		0
	.zero		64


//--------------------- .nv.constant0._Z14fil_SoA_devicePdS_S_S_S_S_i --------------------------
	.section	.nv.constant0._Z14fil_SoA_devicePdS_S_S_S_S_i,"a",@progbits
	.sectionflags	@""
	.align	4
.nv.constant0._Z14fil_SoA_devicePdS_S_S_S_S_i:
	.zero		948


//--------------------- SYMBOLS --------------------------

	.type		.nv.reservedSmem.offset0,@object
	.size		.nv.reservedSmem.offset0,0x4
